	.headerflags	@"EF_CUDA_TEXMODE_UNIFIED EF_CUDA_64BIT_ADDRESS EF_CUDA_ACCELERATORS EF_CUDA_SM90 EF_CUDA_VIRTUAL_SM(EF_CUDA_SM90)"
	.elftype	@"ET_EXEC"


//--------------------- .nv.info                  --------------------------
	.section	.nv.info,"",@"SHT_CUDA_INFO"
	.align	4


	//----- nvinfo : EIATTR_REGCOUNT
	.align		4
        /*0000*/ 	.byte	0x04, 0x2f
        /*0002*/ 	.short	(.L_3 - .L_2)
	.align		4
.L_2:
        /*0004*/ 	.word	index@(triton_poi_fused__native_batch_norm_legit_no_training_cat_relu_22)
        /*0008*/ 	.word	0x00000016


	//----- nvinfo : EIATTR_MIN_STACK_SIZE
	.align		4
.L_3:
        /*000c*/ 	.byte	0x04, 0x12
        /*000e*/ 	.short	(.L_5 - .L_4)
	.align		4
.L_4:
        /*0010*/ 	.word	index@(triton_poi_fused__native_batch_norm_legit_no_training_cat_relu_22)
        /*0014*/ 	.word	0x00000000


	//----- nvinfo : EIATTR_FRAME_SIZE
	.align		4
.L_5:
        /*0018*/ 	.byte	0x04, 0x11
        /*001a*/ 	.short	(.L_7 - .L_6)
	.align		4
.L_6:
        /*001c*/ 	.word	index@(triton_poi_fused__native_batch_norm_legit_no_training_cat_relu_22)
        /*0020*/ 	.word	0x00000000


	//----- nvinfo : EIATTR_MIN_STACK_SIZE
	.align		4
.L_7:
        /*0024*/ 	.byte	0x04, 0x12
        /*0026*/ 	.short	(.L_9 - .L_8)
	.align		4
.L_8:
        /*0028*/ 	.word	index@(triton_poi_fused__native_batch_norm_legit_no_training_cat_relu_22)
        /*002c*/ 	.word	0x00000000
.L_9:


//--------------------- .nv.info.triton_poi_fused__native_batch_norm_legit_no_training_cat_relu_22 --------------------------
	.section	.nv.info.triton_poi_fused__native_batch_norm_legit_no_training_cat_relu_22,"",@"SHT_CUDA_INFO"
	.sectionflags	@""
	.align	4


	//----- nvinfo : EIATTR_CUDA_API_VERSION
	.align		4
        /*0000*/ 	.byte	0x04, 0x37
        /*0002*/ 	.short	(.L_11 - .L_10)
.L_10:
        /*0004*/ 	.word	0x0000007c


	//----- nvinfo : EIATTR_KPARAM_INFO
	.align		4
.L_11:
        /*0008*/ 	.byte	0x04, 0x17
        /*000a*/ 	.short	(.L_13 - .L_12)
.L_12:
        /*000c*/ 	.word	0x00000000
        /*0010*/ 	.short	0x0008
        /*0012*/ 	.short	0x0040
        /*0014*/ 	.byte	0x00, 0xf0, 0x11, 0x00


	//----- nvinfo : EIATTR_KPARAM_INFO
	.align		4
.L_13:
        /*0018*/ 	.byte	0x04, 0x17
        /*001a*/ 	.short	(.L_15 - .L_14)
.L_14:
        /*001c*/ 	.word	0x00000000
        /*0020*/ 	.short	0x0007
        /*0022*/ 	.short	0x0038
        /*0024*/ 	.byte	0x00, 0xf4, 0x21, 0x00


	//----- nvinfo : EIATTR_KPARAM_INFO
	.align		4
.L_15:
        /*0028*/ 	.byte	0x04, 0x17
        /*002a*/ 	.short	(.L_17 - .L_16)
.L_16:
        /*002c*/ 	.word	0x00000000
        /*0030*/ 	.short	0x0006
        /*0032*/ 	.short	0x0030
        /*0034*/ 	.byte	0x00, 0xf4, 0x21, 0x00


	//----- nvinfo : EIATTR_KPARAM_INFO
	.align		4
.L_17:
        /*0038*/ 	.byte	0x04, 0x17
        /*003a*/ 	.short	(.L_19 - .L_18)
.L_18:
        /*003c*/ 	.word	0x00000000
        /*0040*/ 	.short	0x0005
        /*0042*/ 	.short	0x0028
        /*0044*/ 	.byte	0x00, 0xf4, 0x21, 0x00


	//----- nvinfo : EIATTR_KPARAM_INFO
	.align		4
.L_19:
        /*0048*/ 	.byte	0x04, 0x17
        /*004a*/ 	.short	(.L_21 - .L_20)
.L_20:
        /*004c*/ 	.word	0x00000000
        /*0050*/ 	.short	0x0004
        /*0052*/ 	.short	0x0020
        /*0054*/ 	.byte	0x00, 0xf4, 0x21, 0x00


	//----- nvinfo : EIATTR_KPARAM_INFO
	.align		4
.L_21:
        /*0058*/ 	.byte	0x04, 0x17
        /*005a*/ 	.short	(.L_23 - .L_22)
.L_22:
        /*005c*/ 	.word	0x00000000
        /*0060*/ 	.short	0x0003
        /*0062*/ 	.short	0x0018
        /*0064*/ 	.byte	0x00, 0xf4, 0x21, 0x00


	//----- nvinfo : EIATTR_KPARAM_INFO
	.align		4
.L_23:
        /*0068*/ 	.byte	0x04, 0x17
        /*006a*/ 	.short	(.L_25 - .L_24)
.L_24:
        /*006c*/ 	.word	0x00000000
        /*0070*/ 	.short	0x0002
        /*0072*/ 	.short	0x0010
        /*0074*/ 	.byte	0x00, 0xf4, 0x21, 0x00


	//----- nvinfo : EIATTR_KPARAM_INFO
	.align		4
.L_25:
        /*0078*/ 	.byte	0x04, 0x17
        /*007a*/ 	.short	(.L_27 - .L_26)
.L_26:
        /*007c*/ 	.word	0x00000000
        /*0080*/ 	.short	0x0001
        /*0082*/ 	.short	0x0008
        /*0084*/ 	.byte	0x00, 0xf4, 0x21, 0x00


	//----- nvinfo : EIATTR_KPARAM_INFO
	.align		4
.L_27:
        /*0088*/ 	.byte	0x04, 0x17
        /*008a*/ 	.short	(.L_29 - .L_28)
.L_28:
        /*008c*/ 	.word	0x00000000
        /*0090*/ 	.short	0x0000
        /*0092*/ 	.short	0x0000
        /*0094*/ 	.byte	0x00, 0xf4, 0x21, 0x00


	//----- nvinfo : EIATTR_SPARSE_MMA_MASK
	.align		4
.L_29:
        /*0098*/ 	.byte	0x03, 0x50
        /*009a*/ 	.short	0x0000


	//----- nvinfo : EIATTR_MAXREG_COUNT
	.align		4
        /*009c*/ 	.byte	0x03, 0x1b
        /*009e*/ 	.short	0x00ff


	//----- nvinfo : EIATTR_EXIT_INSTR_OFFSETS
	.align		4
        /*00a0*/ 	.byte	0x04, 0x1c
        /*00a2*/ 	.short	(.L_31 - .L_30)


	//   ....[0]....
.L_30:
        /*00a4*/ 	.word	0x00000540


	//----- nvinfo : EIATTR_REQNTID
	.align		4
.L_31:
        /*00a8*/ 	.byte	0x04, 0x10
        /*00aa*/ 	.short	(.L_33 - .L_32)
.L_32:
        /*00ac*/ 	.word	0x00000100
        /*00b0*/ 	.word	0x00000001
        /*00b4*/ 	.word	0x00000001


	//----- nvinfo : EIATTR_CBANK_PARAM_SIZE
	.align		4
.L_33:
        /*00b8*/ 	.byte	0x03, 0x19
        /*00ba*/ 	.short	0x0044


	//----- nvinfo : EIATTR_PARAM_CBANK
	.align		4
        /*00bc*/ 	.byte	0x04, 0x0a
        /*00be*/ 	.short	(.L_35 - .L_34)
	.align		4
.L_34:
        /*00c0*/ 	.word	index@(.nv.constant0.triton_poi_fused__native_batch_norm_legit_no_training_cat_relu_22)
        /*00c4*/ 	.short	0x0210
        /*00c6*/ 	.short	0x0044


	//----- nvinfo : EIATTR_SW_WAR
	.align		4
.L_35:
        /*00c8*/ 	.byte	0x04, 0x36
        /*00ca*/ 	.short	(.L_37 - .L_36)
.L_36:
        /*00cc*/ 	.word	0x00000008
.L_37:


//--------------------- .nv.callgraph             --------------------------
	.section	.nv.callgraph,"",@"SHT_CUDA_CALLGRAPH"
	.align	4
	.sectionentsize	8
	.align		4
        /*0000*/ 	.word	0x00000000
	.align		4
        /*0004*/ 	.word	0xffffffff
	.align		4
        /*0008*/ 	.word	0x00000000
	.align		4
        /*000c*/ 	.word	0xfffffffe
	.align		4
        /*0010*/ 	.word	0x00000000
	.align		4
        /*0014*/ 	.word	0xfffffffd
	.align		4
        /*0018*/ 	.word	0x00000000
	.align		4
        /*001c*/ 	.word	0xfffffffc


//--------------------- .nv.constant4             --------------------------
	.section	.nv.constant4,"a",@progbits
	.align	8
	.align		8
.nv.constant4:
        /*0000*/ 	.dword	_$_str
	.align		8
        /*0008*/ 	.dword	_$_str_$_2


//--------------------- .text.triton_poi_fused__native_batch_norm_legit_no_training_cat_relu_22 --------------------------
	.section	.text.triton_poi_fused__native_batch_norm_legit_no_training_cat_relu_22,"ax",@progbits
	.align	128
        .global         triton_poi_fused__native_batch_norm_legit_no_training_cat_relu_22
        .type           triton_poi_fused__native_batch_norm_legit_no_training_cat_relu_22,@function
        .size           triton_poi_fused__native_batch_norm_legit_no_training_cat_relu_22,(.L_x_1 - triton_poi_fused__native_batch_norm_legit_no_training_cat_relu_22)
        .other          triton_poi_fused__native_batch_norm_legit_no_training_cat_relu_22,@"STO_CUDA_ENTRY STV_DEFAULT"
triton_poi_fused__native_batch_norm_legit_no_training_cat_relu_22:
.text.triton_poi_fused__native_batch_norm_legit_no_training_cat_relu_22:
[----:B------:R-:W-:Y:S01]  /*0000*/  LDC R1, c[0x0][0x28] ;  /* 0x00000a00ff017b82 */ /* 0x000fe20000000800 */
[----:B------:R-:W1:Y:S07]  /*0010*/  S2R R0, SR_TID.X ;  /* 0x0000000000007919 */ /* 0x000e6e0000002100 */
[----:B------:R-:W2:Y:S01]  /*0020*/  LDC.64 R8, c[0x0][0x228] ;  /* 0x00008a00ff087b82 */ /* 0x000ea20000000a00 */
[----:B------:R-:W-:Y:S01]  /*0030*/  IMAD.MOV.U32 R4, RZ, RZ, RZ ;  /* 0x000000ffff047224 */ /* 0x000fe200078e00ff */
[----:B------:R-:W-:Y:S01]  /*0040*/  ULDC.64 UR4, c[0x0][0x208] ;  /* 0x0000820000047ab9 */ /* 0x000fe20000000a00 */
[----:B------:R-:W3:Y:S01]  /*0050*/  S2R R3, SR_CTAID.X ;  /* 0x0000000000037919 */ /* 0x000ee20000002500 */
[----:B------:R-:W-:-:S04]  /*0060*/  ULDC.64 UR6, c[0x0][0x218] ;  /* 0x0000860000067ab9 */ /* 0x000fc80000000a00 */
[----:B------:R-:W4:Y:S01]  /*0070*/  LDC.64 R14, c[0x0][0x230] ;  /* 0x00008c00ff0e7b82 */ /* 0x000f220000000a00 */
[----:B-1----:R-:W-:-:S05]  /*0080*/  IMAD.SHL.U32 R0, R0, 0x2, RZ ;  /* 0x0000000200007824 */ /* 0x002fca00078e00ff */
[----:B------:R-:W-:-:S05]  /*0090*/  LOP3.LUT R0, R0, 0x1fe, RZ, 0xc0, !PT ;  /* 0x000001fe00007812 */ /* 0x000fca00078ec0ff */
[----:B---3--:R-:W-:-:S05]  /*00a0*/  IMAD R3, R3, 0x200, R0 ;  /* 0x0000020003037824 */ /* 0x008fca00078e0200 */
[----:B------:R-:W-:-:S04]  /*00b0*/  SHF.R.S32.HI R2, RZ, 0x1f, R3 ;  /* 0x0000001fff027819 */ /* 0x000fc80000011403 */
[----:B------:R-:W-:-:S04]  /*00c0*/  LEA.HI R6, R2, R3, RZ, 0x6 ;  /* 0x0000000302067211 */ /* 0x000fc800078f30ff */
[----:B------:R-:W-:-:S05]  /*00d0*/  SHF.R.S32.HI R5, RZ, 0x6, R6 ;  /* 0x00000006ff057819 */ /* 0x000fca0000011406 */
[----:B------:R-:W-:-:S05]  /*00e0*/  IMAD.HI R0, R5, -0x77777777, R4 ;  /* 0x8888888905007827 */ /* 0x000fca00078e0204 */
[----:B------:R-:W-:-:S04]  /*00f0*/  SHF.R.U32.HI R7, RZ, 0x1f, R0 ;  /* 0x0000001fff077819 */ /* 0x000fc80000011600 */
[----:B------:R-:W-:-:S05]  /*0100*/  LEA.HI.SX32 R7, R0, R7, 0x18 ;  /* 0x0000000700077211 */ /* 0x000fca00078fc2ff */
[----:B------:R-:W-:Y:S02]  /*0110*/  IMAD R0, R7, -0x1e0, R5 ;  /* 0xfffffe2007007824 */ /* 0x000fe400078e0205 */
[----:B------:R-:W-:Y:S01]  /*0120*/  IMAD.MOV.U32 R2, RZ, RZ, RZ ;  /* 0x000000ffff027224 */ /* 0x000fe200078e00ff */
[----:B------:R-:W1:Y:S01]  /*0130*/  LDC.64 R4, c[0x0][0x210] ;  /* 0x00008400ff047b82 */ /* 0x000e620000000a00 */
[----:B--2---:R-:W-:-:S06]  /*0140*/  IMAD.WIDE R8, R0, 0x4, R8 ;  /* 0x0000000400087825 */ /* 0x004fcc00078e0208 */
[----:B------:R2:W3:Y:S01]  /*0150*/  LDG.E.EL R8, desc[UR4][R8.64] ;  /* 0x0000000408087981 */ /* 0x0004e2000c2e1900 */
[----:B------:R-:W-:Y:S01]  /*0160*/  IMAD.HI R7, R3, -0x77777777, R2 ;  /* 0x8888888903077827 */ /* 0x000fe200078e0202 */
[----:B------:R-:W-:-:S03]  /*0170*/  LOP3.LUT R2, R6, 0xffffffc0, RZ, 0xc0, !PT ;  /* 0xffffffc006027812 */ /* 0x000fc600078ec0ff */
[----:B------:R-:W-:Y:S01]  /*0180*/  IMAD.SHL.U32 R11, R0, 0x40, RZ ;  /* 0x00000040000b7824 */ /* 0x000fe200078e00ff */
[----:B------:R-:W-:Y:S01]  /*0190*/  SHF.R.U32.HI R10, RZ, 0x1f, R7 ;  /* 0x0000001fff0a7819 */ /* 0x000fe20000011607 */
[----:B------:R-:W-:-:S03]  /*01a0*/  IMAD.IADD R2, R3, 0x1, -R2 ;  /* 0x0000000103027824 */ /* 0x000fc600078e0a02 */
[----:B------:R-:W-:Y:S02]  /*01b0*/  LEA.HI.SX32 R7, R7, R10, 0x12 ;  /* 0x0000000a07077211 */ /* 0x000fe400078f92ff */
[----:B------:R-:W-:-:S03]  /*01c0*/  SHF.R.S32.HI R12, RZ, 0x1f, R2 ;  /* 0x0000001fff0c7819 */ /* 0x000fc60000011402 */
[C---:B------:R-:W-:Y:S02]  /*01d0*/  IMAD.SHL.U32 R10, R7.reuse, 0x800, RZ ;  /* 0x00000800070a7824 */ /* 0x040fe400078e00ff */
[----:B------:R-:W-:-:S03]  /*01e0*/  IMAD R6, R7, -0x7800, R3 ;  /* 0xffff880007067824 */ /* 0x000fc600078e0203 */
[----:B------:R-:W-:Y:S01]  /*01f0*/  IADD3 R19, P0, P1, R11, R2, R10 ;  /* 0x000000020b137210 */ /* 0x000fe2000791e00a */
[----:B------:R-:W-:Y:S01]  /*0200*/  IMAD R17, R7, 0x7000, R6 ;  /* 0x0000700007117824 */ /* 0x000fe200078e0206 */
[----:B--2---:R-:W-:Y:S02]  /*0210*/  SHF.R.S32.HI R9, RZ, 0x1f, R10 ;  /* 0x0000001fff097819 */ /* 0x004fe4000001140a */
[----:B------:R-:W-:Y:S01]  /*0220*/  SHF.R.S32.HI R2, RZ, 0x1f, R11 ;  /* 0x0000001fff027819 */ /* 0x000fe2000001140b */
[----:B-1----:R-:W-:Y:S01]  /*0230*/  IMAD.WIDE R16, R17, 0x4, R4 ;  /* 0x0000000411107825 */ /* 0x002fe200078e0204 */
[----:B------:R-:W1:Y:S01]  /*0240*/  LDC.64 R10, c[0x0][0x220] ;  /* 0x00008800ff0a7b82 */ /* 0x000e620000000a00 */
[----:B------:R-:W-:Y:S02]  /*0250*/  LEA R18, P2, R19, UR6, 0x2 ;  /* 0x0000000613127c11 */ /* 0x000fe4000f8410ff */
[----:B------:R-:W-:Y:S02]  /*0260*/  CS2R R4, SRZ ;  /* 0x0000000000047805 */ /* 0x000fe4000001ff00 */
[----:B------:R-:W-:-:S02]  /*0270*/  IADD3.X R2, R2, R12, R9, P0, P1 ;  /* 0x0000000c02027210 */ /* 0x000fc400007e2409 */
[C---:B------:R-:W-:Y:S02]  /*0280*/  ISETP.GE.AND P1, PT, R0.reuse, 0x1c0, PT ;  /* 0x000001c00000780c */ /* 0x040fe40003f26270 */
[----:B------:R-:W-:Y:S01]  /*0290*/  ISETP.GT.AND P0, PT, R0, 0x1bf, PT ;  /* 0x000001bf0000780c */ /* 0x000fe20003f04270 */
[----:B------:R-:W2:Y:S01]  /*02a0*/  LDC.64 R12, c[0x0][0x238] ;  /* 0x00008e00ff0c7b82 */ /* 0x000ea20000000a00 */
[----:B------:R-:W-:Y:S02]  /*02b0*/  CS2R R6, SRZ ;  /* 0x0000000000067805 */ /* 0x000fe4000001ff00 */
[----:B------:R-:W-:-:S07]  /*02c0*/  LEA.HI.X R19, R19, UR7, R2, 0x2, P2 ;  /* 0x0000000713137c11 */ /* 0x000fce00090f1402 */
[----:B------:R-:W5:Y:S04]  /*02d0*/  @!P1 LDG.E.64 R4, desc[UR4][R16.64] ;  /* 0x0000000410049981 */ /* 0x000f68000c1e1b00 */
[----:B------:R-:W5:Y:S01]  /*02e0*/  @P0 LDG.E.64 R6, desc[UR4][R18.64+-0x1c000] ;  /* 0xfe40000412060981 */ /* 0x000f62000c1e1b00 */
[----:B-1----:R-:W-:-:S05]  /*02f0*/  IMAD.WIDE R10, R0, 0x4, R10 ;  /* 0x00000004000a7825 */ /* 0x002fca00078e020a */
[----:B------:R1:W5:Y:S01]  /*0300*/  LDG.E.EL R2, desc[UR4][R10.64] ;  /* 0x000000040a027981 */ /* 0x000362000c2e1900 */
[----:B----4-:R-:W-:-:S04]  /*0310*/  IMAD.WIDE R14, R0, 0x4, R14 ;  /* 0x00000004000e7825 */ /* 0x010fc800078e020e */
[----:B--2---:R-:W-:Y:S02]  /*0320*/  IMAD.WIDE R12, R0, 0x4, R12 ;  /* 0x00000004000c7825 */ /* 0x004fe400078e020c */
[----:B------:R2:W4:Y:S01]  /*0330*/  LDG.E.EL R14, desc[UR4][R14.64] ;  /* 0x000000040e0e7981 */ /* 0x000522000c2e1900 */
[----:B-1----:R-:W1:Y:S03]  /*0340*/  LDC.64 R10, c[0x0][0x240] ;  /* 0x00009000ff0a7b82 */ /* 0x002e660000000a00 */
[----:B------:R-:W4:Y:S01]  /*0350*/  LDG.E.EL R13, desc[UR4][R12.64] ;  /* 0x000000040c0d7981 */ /* 0x000f22000c2e1900 */
[----:B-1----:R-:W-:-:S04]  /*0360*/  IMAD.WIDE R10, R3, 0x4, R10 ;  /* 0x00000004030a7825 */ /* 0x002fc800078e020a */
[----:B---3--:R-:W-:Y:S01]  /*0370*/  FADD R0, R8, 9.9999997473787516356e-06 ;  /* 0x3727c5ac08007421 */ /* 0x008fe20000000000 */
[----:B------:R-:W-:-:S03]  /*0380*/  IMAD.MOV.U32 R8, RZ, RZ, 0x3e800000 ;  /* 0x3e800000ff087424 */ /* 0x000fc600078e00ff */
[----:B------:R-:W1:Y:S02]  /*0390*/  MUFU.SQRT R16, R0 ;  /* 0x0000000000107308 */ /* 0x000e640000002000 */
[C---:B-1----:R-:W-:Y:S02]  /*03a0*/  FSETP.GT.AND P2, PT, R16.reuse, 8.50705917302346158658e+37, PT ;  /* 0x7e8000001000780b */ /* 0x042fe40003f44000 */
[----:B------:R-:W-:Y:S02]  /*03b0*/  FSETP.GEU.AND P3, PT, R16, 1.175494350822287508e-38, PT ;  /* 0x008000001000780b */ /* 0x000fe40003f6e000 */
[----:B--2---:R-:W-:Y:S02]  /*03c0*/  FSEL R15, R8, 1, P2 ;  /* 0x3f800000080f7808 */ /* 0x004fe40001000000 */
[----:B------:R-:W1:Y:S07]  /*03d0*/  LDC.64 R8, c[0x0][0x248] ;  /* 0x00009200ff087b82 */ /* 0x000e6e0000000a00 */
[----:B------:R-:W-:-:S02]  /*03e0*/  @P2 FMUL R16, R16, 0.25 ;  /* 0x3e80000010102820 */ /* 0x000fc40000400000 */
[----:B------:R-:W-:Y:S02]  /*03f0*/  @!P3 FMUL R15, R15, 16777216 ;  /* 0x4b8000000f0fb820 */ /* 0x000fe40000400000 */
[----:B------:R-:W-:-:S06]  /*0400*/  @!P3 FMUL R16, R16, 16777216 ;  /* 0x4b8000001010b820 */ /* 0x000fcc0000400000 */
[----:B------:R-:W2:Y:S01]  /*0410*/  MUFU.RCP R16, R16 ;  /* 0x0000001000107308 */ /* 0x000ea20000001000 */
[----:B-----5:R-:W-:Y:S02]  /*0420*/  SEL R4, R4, RZ, !P1 ;  /* 0x000000ff04047207 */ /* 0x020fe40004800000 */
[----:B------:R-:W-:Y:S02]  /*0430*/  SEL R5, R5, RZ, !P1 ;  /* 0x000000ff05057207 */ /* 0x000fe40004800000 */
[----:B------:R-:W-:Y:S01]  /*0440*/  @P1 SEL R4, R6, RZ, P0 ;  /* 0x000000ff06041207 */ /* 0x000fe20000000000 */
[----:B-1----:R-:W-:Y:S01]  /*0450*/  IMAD.WIDE R8, R3, 0x4, R8 ;  /* 0x0000000403087825 */ /* 0x002fe200078e0208 */
[----:B------:R-:W-:-:S03]  /*0460*/  @P1 SEL R5, R7, RZ, P0 ;  /* 0x000000ff07051207 */ /* 0x000fc60000000000 */
[C---:B------:R-:W-:Y:S02]  /*0470*/  FADD R0, -R2.reuse, R4 ;  /* 0x0000000402007221 */ /* 0x040fe40000000100 */
[----:B------:R-:W-:Y:S01]  /*0480*/  FADD R2, -R2, R5 ;  /* 0x0000000502027221 */ /* 0x000fe20000000100 */
[----:B--2---:R-:W-:Y:S01]  /*0490*/  FMUL R15, R16, R15 ;  /* 0x0000000f100f7220 */ /* 0x004fe20000400000 */
[----:B------:R-:W-:Y:S03]  /*04a0*/  STG.E.64 desc[UR4][R10.64], R4 ;  /* 0x000000040a007986 */ /* 0x000fe6000c101b04 */
[-C--:B------:R-:W-:Y:S01]  /*04b0*/  FMUL R0, R0, R15.reuse ;  /* 0x0000000f00007220 */ /* 0x080fe20000400000 */
[----:B------:R-:W-:-:S03]  /*04c0*/  FMUL R2, R2, R15 ;  /* 0x0000000f02027220 */ /* 0x000fc60000400000 */
[C-C-:B----4-:R-:W-:Y:S01]  /*04d0*/  FFMA R0, R14.reuse, R0, R13.reuse ;  /* 0x000000000e007223 */ /* 0x150fe2000000000d */
[----:B------:R-:W-:-:S04]  /*04e0*/  FFMA R2, R14, R2, R13 ;  /* 0x000000020e027223 */ /* 0x000fc8000000000d */
[----:B------:R-:W-:Y:S02]  /*04f0*/  FSETP.GEU.AND P0, PT, R0, RZ, PT ;  /* 0x000000ff0000720b */ /* 0x000fe40003f0e000 */
[----:B------:R-:W-:Y:S02]  /*0500*/  FSETP.GEU.AND P1, PT, R2, RZ, PT ;  /* 0x000000ff0200720b */ /* 0x000fe40003f2e000 */
[----:B------:R-:W-:Y:S02]  /*0510*/  FSEL R6, R0, RZ, P0 ;  /* 0x000000ff00067208 */ /* 0x000fe40000000000 */
[----:B------:R-:W-:-:S05]  /*0520*/  FSEL R7, R2, RZ, P1 ;  /* 0x000000ff02077208 */ /* 0x000fca0000800000 */
[----:B------:R-:W-:Y:S01]  /*0530*/  STG.E.64 desc[UR4][R8.64], R6 ;  /* 0x0000000608007986 */ /* 0x000fe2000c101b04 */
[----:B------:R-:W-:Y:S05]  /*0540*/  EXIT ;  /* 0x000000000000794d */ /* 0x000fea0003800000 */
.L_x_0:
[----:B------:R-:W-:-:S00]  /*0550*/  BRA `(.L_x_0) ;  /* 0xfffffffc00fc7947 */ /* 0x000fc0000383ffff */
[----:B------:R-:W-:-:S00]  /*0560*/  NOP ;  /* 0x0000000000007918 */ /* 0x000fc00000000000 */
        /* <DEDUP_REMOVED lines=9> */
.L_x_1:


//--------------------- .nv.global.init           --------------------------
	.section	.nv.global.init,"aw",@progbits
.nv.global.init:
	.type		_$_str,@object
	.size		_$_str,(_$_str_$_2 - _$_str)
_$_str:
        /*0000*/ 	.byte	0x5f, 0x5f, 0x43, 0x55, 0x44, 0x41, 0x5f, 0x46, 0x54, 0x5a, 0x00
	.type		_$_str_$_2,@object
	.size		_$_str_$_2,(.L_1 - _$_str_$_2)
_$_str_$_2:
        /*000b*/ 	.byte	0x5f, 0x5f, 0x43, 0x55, 0x44, 0x41, 0x5f, 0x50, 0x52, 0x45, 0x43, 0x5f, 0x53, 0x51, 0x52, 0x54
        /*001b*/ 	.byte	0x00
.L_1:


//--------------------- .nv.constant0.triton_poi_fused__native_batch_norm_legit_no_training_cat_relu_22 --------------------------
	.section	.nv.constant0.triton_poi_fused__native_batch_norm_legit_no_training_cat_relu_22,"a",@progbits
	.sectionflags	@""
	.align	4
.nv.constant0.triton_poi_fused__native_batch_norm_legit_no_training_cat_relu_22:
	.zero		596
